	.headerflags	@"EF_CUDA_TEXMODE_UNIFIED EF_CUDA_64BIT_ADDRESS EF_CUDA_ACCELERATORS EF_CUDA_SM90 EF_CUDA_VIRTUAL_SM(EF_CUDA_SM90)"
	.elftype	@"ET_EXEC"


//--------------------- .nv.info                  --------------------------
	.section	.nv.info,"",@"SHT_CUDA_INFO"
	.align	4


	//----- nvinfo : EIATTR_REGCOUNT
	.align		4
        /*0000*/ 	.byte	0x04, 0x2f
        /*0002*/ 	.short	(.L_1 - .L_0)
	.align		4
.L_0:
        /*0004*/ 	.word	index@(triton_poi_fused_hardtanh_mul_sigmoid_81)
        /*0008*/ 	.word	0x0000000a


	//----- nvinfo : EIATTR_MIN_STACK_SIZE
	.align		4
.L_1:
        /*000c*/ 	.byte	0x04, 0x12
        /*000e*/ 	.short	(.L_3 - .L_2)
	.align		4
.L_2:
        /*0010*/ 	.word	index@(triton_poi_fused_hardtanh_mul_sigmoid_81)
        /*0014*/ 	.word	0x00000000


	//----- nvinfo : EIATTR_FRAME_SIZE
	.align		4
.L_3:
        /*0018*/ 	.byte	0x04, 0x11
        /*001a*/ 	.short	(.L_5 - .L_4)
	.align		4
.L_4:
        /*001c*/ 	.word	index@(triton_poi_fused_hardtanh_mul_sigmoid_81)
        /*0020*/ 	.word	0x00000000


	//----- nvinfo : EIATTR_MIN_STACK_SIZE
	.align		4
.L_5:
        /*0024*/ 	.byte	0x04, 0x12
        /*0026*/ 	.short	(.L_7 - .L_6)
	.align		4
.L_6:
        /*0028*/ 	.word	index@(triton_poi_fused_hardtanh_mul_sigmoid_81)
        /*002c*/ 	.word	0x00000000
.L_7:


//--------------------- .nv.info.triton_poi_fused_hardtanh_mul_sigmoid_81 --------------------------
	.section	.nv.info.triton_poi_fused_hardtanh_mul_sigmoid_81,"",@"SHT_CUDA_INFO"
	.sectionflags	@""
	.align	4


	//----- nvinfo : EIATTR_CUDA_API_VERSION
	.align		4
        /*0000*/ 	.byte	0x04, 0x37
        /*0002*/ 	.short	(.L_9 - .L_8)
.L_8:
        /*0004*/ 	.word	0x0000007c


	//----- nvinfo : EIATTR_KPARAM_INFO
	.align		4
.L_9:
        /*0008*/ 	.byte	0x04, 0x17
        /*000a*/ 	.short	(.L_11 - .L_10)
.L_10:
        /*000c*/ 	.word	0x00000000
        /*0010*/ 	.short	0x0002
        /*0012*/ 	.short	0x0010
        /*0014*/ 	.byte	0x00, 0xf0, 0x11, 0x00


	//----- nvinfo : EIATTR_KPARAM_INFO
	.align		4
.L_11:
        /*0018*/ 	.byte	0x04, 0x17
        /*001a*/ 	.short	(.L_13 - .L_12)
.L_12:
        /*001c*/ 	.word	0x00000000
        /*0020*/ 	.short	0x0001
        /*0022*/ 	.short	0x0008
        /*0024*/ 	.byte	0x00, 0xf4, 0x21, 0x00


	//----- nvinfo : EIATTR_KPARAM_INFO
	.align		4
.L_13:
        /*0028*/ 	.byte	0x04, 0x17
        /*002a*/ 	.short	(.L_15 - .L_14)
.L_14:
        /*002c*/ 	.word	0x00000000
        /*0030*/ 	.short	0x0000
        /*0032*/ 	.short	0x0000
        /*0034*/ 	.byte	0x00, 0xf4, 0x21, 0x00


	//----- nvinfo : EIATTR_SPARSE_MMA_MASK
	.align		4
.L_15:
        /*0038*/ 	.byte	0x03, 0x50
        /*003a*/ 	.short	0x0000


	//----- nvinfo : EIATTR_MAXREG_COUNT
	.align		4
        /*003c*/ 	.byte	0x03, 0x1b
        /*003e*/ 	.short	0x00ff


	//----- nvinfo : EIATTR_EXIT_INSTR_OFFSETS
	.align		4
        /*0040*/ 	.byte	0x04, 0x1c
        /*0042*/ 	.short	(.L_17 - .L_16)


	//   ....[0]....
.L_16:
        /*0044*/ 	.word	0x00000260


	//----- nvinfo : EIATTR_REQNTID
	.align		4
.L_17:
        /*0048*/ 	.byte	0x04, 0x10
        /*004a*/ 	.short	(.L_19 - .L_18)
.L_18:
        /*004c*/ 	.word	0x00000080
        /*0050*/ 	.word	0x00000001
        /*0054*/ 	.word	0x00000001


	//----- nvinfo : EIATTR_CBANK_PARAM_SIZE
	.align		4
.L_19:
        /*0058*/ 	.byte	0x03, 0x19
        /*005a*/ 	.short	0x0014


	//----- nvinfo : EIATTR_PARAM_CBANK
	.align		4
        /*005c*/ 	.byte	0x04, 0x0a
        /*005e*/ 	.short	(.L_21 - .L_20)
	.align		4
.L_20:
        /*0060*/ 	.word	index@(.nv.constant0.triton_poi_fused_hardtanh_mul_sigmoid_81)
        /*0064*/ 	.short	0x0210
        /*0066*/ 	.short	0x0014


	//----- nvinfo : EIATTR_SW_WAR
	.align		4
.L_21:
        /*0068*/ 	.byte	0x04, 0x36
        /*006a*/ 	.short	(.L_23 - .L_22)
.L_22:
        /*006c*/ 	.word	0x00000008
.L_23:


//--------------------- .nv.callgraph             --------------------------
	.section	.nv.callgraph,"",@"SHT_CUDA_CALLGRAPH"
	.align	4
	.sectionentsize	8
	.align		4
        /*0000*/ 	.word	0x00000000
	.align		4
        /*0004*/ 	.word	0xffffffff
	.align		4
        /*0008*/ 	.word	0x00000000
	.align		4
        /*000c*/ 	.word	0xfffffffe
	.align		4
        /*0010*/ 	.word	0x00000000
	.align		4
        /*0014*/ 	.word	0xfffffffd
	.align		4
        /*0018*/ 	.word	0x00000000
	.align		4
        /*001c*/ 	.word	0xfffffffc


//--------------------- .text.triton_poi_fused_hardtanh_mul_sigmoid_81 --------------------------
	.section	.text.triton_poi_fused_hardtanh_mul_sigmoid_81,"ax",@progbits
	.align	128
        .global         triton_poi_fused_hardtanh_mul_sigmoid_81
        .type           triton_poi_fused_hardtanh_mul_sigmoid_81,@function
        .size           triton_poi_fused_hardtanh_mul_sigmoid_81,(.L_x_1 - triton_poi_fused_hardtanh_mul_sigmoid_81)
        .other          triton_poi_fused_hardtanh_mul_sigmoid_81,@"STO_CUDA_ENTRY STV_DEFAULT"
triton_poi_fused_hardtanh_mul_sigmoid_81:
.text.triton_poi_fused_hardtanh_mul_sigmoid_81:
[----:B------:R-:W-:Y:S01]  /*0000*/  LDC R1, c[0x0][0x28] ;  /* 0x00000a00ff017b82 */ /* 0x000fe20000000800 */
[----:B------:R-:W1:Y:S07]  /*0010*/  S2R R0, SR_TID.X ;  /* 0x0000000000007919 */ /* 0x000e6e0000002100 */
[----:B------:R-:W2:Y:S01]  /*0020*/  LDC.64 R4, c[0x0][0x218] ;  /* 0x00008600ff047b82 */ /* 0x000ea20000000a00 */
[----:B------:R-:W-:Y:S01]  /*0030*/  ULDC.64 UR4, c[0x0][0x208] ;  /* 0x0000820000047ab9 */ /* 0x000fe20000000a00 */
[----:B------:R-:W3:Y:S01]  /*0040*/  S2R R7, SR_CTAID.X ;  /* 0x0000000000077919 */ /* 0x000ee20000002500 */
[----:B-1----:R-:W-:-:S04]  /*0050*/  LOP3.LUT R0, R0, 0x7f, RZ, 0xc0, !PT ;  /* 0x0000007f00007812 */ /* 0x002fc800078ec0ff */
[----:B---3--:R-:W-:-:S05]  /*0060*/  LEA R7, R7, R0, 0x7 ;  /* 0x0000000007077211 */ /* 0x008fca00078e38ff */
[----:B------:R-:W-:-:S05]  /*0070*/  IMAD.HI R0, R7, 0x2aaaaaab, RZ ;  /* 0x2aaaaaab07007827 */ /* 0x000fca00078e02ff */
[----:B------:R-:W-:-:S04]  /*0080*/  SHF.R.U32.HI R3, RZ, 0x1f, R0 ;  /* 0x0000001fff037819 */ /* 0x000fc80000011600 */
[CC--:B------:R-:W-:Y:S02]  /*0090*/  LEA.HI R2, R0.reuse, R3.reuse, RZ, 0x19 ;  /* 0x0000000300027211 */ /* 0x0c0fe400078fc8ff */
[----:B------:R-:W-:-:S03]  /*00a0*/  LEA.HI.SX32 R3, R0, R3, 0x17 ;  /* 0x0000000300037211 */ /* 0x000fc600078fbaff */
[----:B------:R-:W-:-:S04]  /*00b0*/  IMAD R2, R2, -0x300, R7 ;  /* 0xfffffd0002027824 */ /* 0x000fc800078e0207 */
[----:B------:R-:W-:-:S04]  /*00c0*/  IMAD R3, R3, 0x300, R2 ;  /* 0x0000030003037824 */ /* 0x000fc800078e0202 */
[----:B--2---:R-:W-:Y:S02]  /*00d0*/  IMAD.WIDE R4, R3, 0x4, R4 ;  /* 0x0000000403047825 */ /* 0x004fe400078e0204 */
[----:B------:R-:W1:Y:S04]  /*00e0*/  LDC.64 R2, c[0x0][0x210] ;  /* 0x00008400ff027b82 */ /* 0x000e680000000a00 */
[----:B------:R-:W2:Y:S01]  /*00f0*/  LDG.E.EL R4, desc[UR4][R4.64] ;  /* 0x0000000404047981 */ /* 0x000ea2000c2e1900 */
[----:B-1----:R-:W-:-:S05]  /*0100*/  IMAD.WIDE R2, R7, 0x4, R2 ;  /* 0x0000000407027825 */ /* 0x002fca00078e0202 */
[----:B------:R-:W3:Y:S01]  /*0110*/  LDG.E R0, desc[UR4][R2.64] ;  /* 0x0000000402007981 */ /* 0x000ee2000c1e1900 */
[----:B--2---:R-:W-:Y:S01]  /*0120*/  FADD R6, RZ, -R4 ;  /* 0x80000004ff067221 */ /* 0x004fe20000000000 */
[----:B------:R-:W-:-:S03]  /*0130*/  HFMA2.MMA R4, -RZ, RZ, 1.625, 0 ;  /* 0x3e800000ff047435 */ /* 0x000fc600000001ff */
[----:B------:R-:W-:-:S05]  /*0140*/  FMUL R6, R6, 1.4426950216293334961 ;  /* 0x3fb8aa3b06067820 */ /* 0x000fca0000400000 */
[----:B------:R-:W-:-:S13]  /*0150*/  FSETP.GEU.AND P0, PT, R6, -126, PT ;  /* 0xc2fc00000600780b */ /* 0x000fda0003f0e000 */
[----:B------:R-:W-:-:S04]  /*0160*/  @!P0 FMUL R6, R6, 0.5 ;  /* 0x3f00000006068820 */ /* 0x000fc80000400000 */
[----:B------:R-:W1:Y:S02]  /*0170*/  MUFU.EX2 R7, R6 ;  /* 0x0000000600077308 */ /* 0x000e640000000800 */
[----:B-1----:R-:W-:-:S04]  /*0180*/  @!P0 FMUL R7, R7, R7 ;  /* 0x0000000707078220 */ /* 0x002fc80000400000 */
[----:B------:R-:W-:-:S05]  /*0190*/  FADD R7, R7, 1 ;  /* 0x3f80000007077421 */ /* 0x000fca0000000000 */
[----:B------:R-:W-:-:S04]  /*01a0*/  FSETP.GT.AND P0, PT, R7, 8.50705917302346158658e+37, PT ;  /* 0x7e8000000700780b */ /* 0x000fc80003f04000 */
[----:B------:R-:W-:-:S09]  /*01b0*/  FSEL R4, R4, 1, P0 ;  /* 0x3f80000004047808 */ /* 0x000fd20000000000 */
[----:B------:R-:W-:-:S06]  /*01c0*/  @P0 FMUL R7, R7, 0.25 ;  /* 0x3e80000007070820 */ /* 0x000fcc0000400000 */
[----:B------:R-:W1:Y:S02]  /*01d0*/  MUFU.RCP R7, R7 ;  /* 0x0000000700077308 */ /* 0x000e640000001000 */
[----:B-1----:R-:W-:-:S04]  /*01e0*/  FMUL R5, R7, R4 ;  /* 0x0000000407057220 */ /* 0x002fc80000400000 */
[----:B---3--:R-:W-:-:S05]  /*01f0*/  FMUL R0, R0, R5 ;  /* 0x0000000500007220 */ /* 0x008fca0000400000 */
[----:B------:R-:W-:-:S04]  /*0200*/  FSETP.GTU.AND P0, PT, R0, RZ, PT ;  /* 0x000000ff0000720b */ /* 0x000fc80003f0c000 */
[----:B------:R-:W-:-:S04]  /*0210*/  FSEL R5, R0, RZ, P0 ;  /* 0x000000ff00057208 */ /* 0x000fc80000000000 */
[C---:B------:R-:W-:Y:S02]  /*0220*/  FSETP.GEU.AND P1, PT, R5.reuse, 6, PT ;  /* 0x40c000000500780b */ /* 0x040fe40003f2e000 */
[----:B------:R-:W-:-:S11]  /*0230*/  FSETP.NAN.AND P0, PT, R5, R5, PT ;  /* 0x000000050500720b */ /* 0x000fd60003f08000 */
[----:B------:R-:W-:-:S05]  /*0240*/  @P1 SEL R5, R5, 0x40c00000, P0 ;  /* 0x40c0000005051807 */ /* 0x000fca0000000000 */
[----:B------:R-:W-:Y:S01]  /*0250*/  STG.E desc[UR4][R2.64], R5 ;  /* 0x0000000502007986 */ /* 0x000fe2000c101904 */
[----:B------:R-:W-:Y:S05]  /*0260*/  EXIT ;  /* 0x000000000000794d */ /* 0x000fea0003800000 */
.L_x_0:
[----:B------:R-:W-:-:S00]  /*0270*/  BRA `(.L_x_0) ;  /* 0xfffffffc00fc7947 */ /* 0x000fc0000383ffff */
[----:B------:R-:W-:-:S00]  /*0280*/  NOP ;  /* 0x0000000000007918 */ /* 0x000fc00000000000 */
[----:B------:R-:W-:-:S00]  /*0290*/  NOP ;  /* 0x0000000000007918 */ /* 0x000fc00000000000 */
[----:B------:R-:W-:-:S00]  /*02a0*/  NOP ;  /* 0x0000000000007918 */ /* 0x000fc00000000000 */
[----:B------:R-:W-:-:S00]  /*02b0*/  NOP ;  /* 0x0000000000007918 */ /* 0x000fc00000000000 */
[----:B------:R-:W-:-:S00]  /*02c0*/  NOP ;  /* 0x0000000000007918 */ /* 0x000fc00000000000 */
[----:B------:R-:W-:-:S00]  /*02d0*/  NOP ;  /* 0x0000000000007918 */ /* 0x000fc00000000000 */
[----:B------:R-:W-:-:S00]  /*02e0*/  NOP ;  /* 0x0000000000007918 */ /* 0x000fc00000000000 */
[----:B------:R-:W-:-:S00]  /*02f0*/  NOP ;  /* 0x0000000000007918 */ /* 0x000fc00000000000 */
.L_x_1:


//--------------------- .nv.constant0.triton_poi_fused_hardtanh_mul_sigmoid_81 --------------------------
	.section	.nv.constant0.triton_poi_fused_hardtanh_mul_sigmoid_81,"a",@progbits
	.sectionflags	@""
	.align	4
.nv.constant0.triton_poi_fused_hardtanh_mul_sigmoid_81:
	.zero		548
